//
// Generated by NVIDIA NVVM Compiler
//
// Compiler Build ID: CL-36424714
// Cuda compilation tools, release 13.0, V13.0.88
// Based on NVVM 20.0.0
//

.version 9.0
.target sm_100
.address_size 64

	// .globl	_Z29convert_image_to_float_kernelPhPfi

.visible .entry _Z29convert_image_to_float_kernelPhPfi(
	.param .u64 .ptr .align 1 _Z29convert_image_to_float_kernelPhPfi_param_0,
	.param .u64 .ptr .align 1 _Z29convert_image_to_float_kernelPhPfi_param_1,
	.param .u32 _Z29convert_image_to_float_kernelPhPfi_param_2
)
{
	.reg .pred 	%p<2>;
	.reg .b16 	%rs<2>;
	.reg .b32 	%r<6>;
	.reg .b32 	%f<3>;
	.reg .b64 	%rd<9>;

	ld.param.u64 	%rd1, [_Z29convert_image_to_float_kernelPhPfi_param_0];
	ld.param.u64 	%rd2, [_Z29convert_image_to_float_kernelPhPfi_param_1];
	ld.param.u32 	%r2, [_Z29convert_image_to_float_kernelPhPfi_param_2];
	mov.u32 	%r3, %ctaid.x;
	mov.u32 	%r4, %ntid.x;
	mov.u32 	%r5, %tid.x;
	mad.lo.s32 	%r1, %r3, %r4, %r5;
	setp.ge.s32 	%p1, %r1, %r2;
	@%p1 bra 	$L__BB0_2;
	cvta.to.global.u64 	%rd3, %rd1;
	cvta.to.global.u64 	%rd4, %rd2;
	cvt.s64.s32 	%rd5, %r1;
	add.s64 	%rd6, %rd3, %rd5;
	ld.global.u8 	%rs1, [%rd6];
	cvt.rn.f32.u16 	%f1, %rs1;
	div.rn.f32 	%f2, %f1, 0f437F0000;
	mul.wide.s32 	%rd7, %r1, 4;
	add.s64 	%rd8, %rd4, %rd7;
	st.global.f32 	[%rd8], %f2;
$L__BB0_2:
	ret;

}
	// .globl	_Z29convert_float_to_uchar_kernelPfPhi
.visible .entry _Z29convert_float_to_uchar_kernelPfPhi(
	.param .u64 .ptr .align 1 _Z29convert_float_to_uchar_kernelPfPhi_param_0,
	.param .u64 .ptr .align 1 _Z29convert_float_to_uchar_kernelPfPhi_param_1,
	.param .u32 _Z29convert_float_to_uchar_kernelPfPhi_param_2
)
{
	.reg .pred 	%p<2>;
	.reg .b32 	%r<7>;
	.reg .b32 	%f<3>;
	.reg .b64 	%rd<9>;

	ld.param.u64 	%rd1, [_Z29convert_float_to_uchar_kernelPfPhi_param_0];
	ld.param.u64 	%rd2, [_Z29convert_float_to_uchar_kernelPfPhi_param_1];
	ld.param.u32 	%r2, [_Z29convert_float_to_uchar_kernelPfPhi_param_2];
	mov.u32 	%r3, %ctaid.x;
	mov.u32 	%r4, %ntid.x;
	mov.u32 	%r5, %tid.x;
	mad.lo.s32 	%r1, %r3, %r4, %r5;
	setp.ge.s32 	%p1, %r1, %r2;
	@%p1 bra 	$L__BB1_2;
	cvta.to.global.u64 	%rd3, %rd1;
	cvta.to.global.u64 	%rd4, %rd2;
	cvt.s64.s32 	%rd5, %r1;
	mul.wide.s32 	%rd6, %r1, 4;
	add.s64 	%rd7, %rd3, %rd6;
	ld.global.f32 	%f1, [%rd7];
	mul.f32 	%f2, %f1, 0f437F0000;
	cvt.rzi.u32.f32 	%r6, %f2;
	add.s64 	%rd8, %rd4, %rd5;
	st.global.u8 	[%rd8], %r6;
$L__BB1_2:
	ret;

}


// ===== COMPILED SASS (sm_100) =====

	.target	sm_100

	.elftype	@"ET_EXEC"


//--------------------- .note.nv.tkinfo           --------------------------
	.section	.note.nv.tkinfo,"",@"SHT_NOTE"
	.sectionflags	@"SHF_NOTE_NV_TKINFO"
	.tkinfo
        /*0018*/ 	.word	0x00000002
        /*0030*/ 	.string	""
        /*0030*/ 	.string	"ptxas"
        /*0030*/ 	.string	"Cuda compilation tools, release 13.0, V13.0.88"
        /*0030*/ 	.string	"Build cuda_13.0.r13.0/compiler.36424714_0"
        /*0030*/ 	.string	"-arch sm_100 -m 64 "



//--------------------- .note.nv.cuinfo           --------------------------
	.section	.note.nv.cuinfo,"",@"SHT_NOTE"
	.sectionflags	@"SHF_NOTE_NV_CUINFO"
        /*0018*/ 	.short	0x0002
        /*001a*/ 	.short	0x0064
        /*001c*/ 	.short	0x0082
	.zero		2


//--------------------- .nv.info                  --------------------------
	.section	.nv.info,"",@"SHT_CUDA_INFO"
	.align	4


	//----- nvinfo : EIATTR_REGCOUNT
	.align		4
        /*0000*/ 	.byte	0x04, 0x2f
        /*0002*/ 	.short	(.L_1 - .L_0)
	.align		4
.L_0:
        /*0004*/ 	.word	index@(_Z29convert_image_to_float_kernelPhPfi)
        /*0008*/ 	.word	0x0000000d


	//----- nvinfo : EIATTR_FRAME_SIZE
	.align		4
.L_1:
        /*000c*/ 	.byte	0x04, 0x11
        /*000e*/ 	.short	(.L_3 - .L_2)
	.align		4
.L_2:
        /*0010*/ 	.word	index@($__internal_0_$__cuda_sm3x_div_rn_noftz_f32_slowpath)
        /*0014*/ 	.word	0x00000000


	//----- nvinfo : EIATTR_FRAME_SIZE
	.align		4
.L_3:
        /*0018*/ 	.byte	0x04, 0x11
        /*001a*/ 	.short	(.L_5 - .L_4)
	.align		4
.L_4:
        /*001c*/ 	.word	index@(_Z29convert_image_to_float_kernelPhPfi)
        /*0020*/ 	.word	0x00000000


	//----- nvinfo : EIATTR_REGCOUNT
	.align		4
.L_5:
        /*0024*/ 	.byte	0x04, 0x2f
        /*0026*/ 	.short	(.L_7 - .L_6)
	.align		4
.L_6:
        /*0028*/ 	.word	index@(_Z29convert_float_to_uchar_kernelPfPhi)
        /*002c*/ 	.word	0x0000000a


	//----- nvinfo : EIATTR_FRAME_SIZE
	.align		4
.L_7:
        /*0030*/ 	.byte	0x04, 0x11
        /*0032*/ 	.short	(.L_9 - .L_8)
	.align		4
.L_8:
        /*0034*/ 	.word	index@(_Z29convert_float_to_uchar_kernelPfPhi)
        /*0038*/ 	.word	0x00000000


	//----- nvinfo : EIATTR_MIN_STACK_SIZE
	.align		4
.L_9:
        /*003c*/ 	.byte	0x04, 0x12
        /*003e*/ 	.short	(.L_11 - .L_10)
	.align		4
.L_10:
        /*0040*/ 	.word	index@(_Z29convert_float_to_uchar_kernelPfPhi)
        /*0044*/ 	.word	0x00000000


	//----- nvinfo : EIATTR_MIN_STACK_SIZE
	.align		4
.L_11:
        /*0048*/ 	.byte	0x04, 0x12
        /*004a*/ 	.short	(.L_13 - .L_12)
	.align		4
.L_12:
        /*004c*/ 	.word	index@(_Z29convert_image_to_float_kernelPhPfi)
        /*0050*/ 	.word	0x00000000
.L_13:


//--------------------- .nv.compat                --------------------------
	.section	.nv.compat,"",@"SHT_CUDA_COMPAT_INFO"
	.align	4
        /*0000*/ 	.byte	0x02, 0x09, 0x00, 0x00, 0x02, 0x02, 0x01, 0x00, 0x02, 0x05, 0x05, 0x00, 0x03, 0x07, 0x01, 0x01
        /*0010*/ 	.byte	0x02, 0x03, 0x00, 0x00, 0x02, 0x06, 0x01, 0x00, 0x04, 0x0b, 0x08, 0x00, 0x01, 0x00, 0x00, 0x00
        /*0020*/ 	.byte	0x00, 0x00, 0x00, 0x00


//--------------------- .nv.info._Z29convert_float_to_uchar_kernelPfPhi --------------------------
	.section	.nv.info._Z29convert_float_to_uchar_kernelPfPhi,"",@"SHT_CUDA_INFO"
	.sectionflags	@""
	.align	4


	//----- nvinfo : EIATTR_CUDA_API_VERSION
	.align		4
        /*0000*/ 	.byte	0x04, 0x37
        /*0002*/ 	.short	(.L_15 - .L_14)
.L_14:
        /*0004*/ 	.word	0x00000082


	//----- nvinfo : EIATTR_KPARAM_INFO
	.align		4
.L_15:
        /*0008*/ 	.byte	0x04, 0x17
        /*000a*/ 	.short	(.L_17 - .L_16)
.L_16:
        /*000c*/ 	.word	0x00000000
        /*0010*/ 	.short	0x0002
        /*0012*/ 	.short	0x0010
        /*0014*/ 	.byte	0x00, 0xf0, 0x11, 0x00


	//----- nvinfo : EIATTR_KPARAM_INFO
	.align		4
.L_17:
        /*0018*/ 	.byte	0x04, 0x17
        /*001a*/ 	.short	(.L_19 - .L_18)
.L_18:
        /*001c*/ 	.word	0x00000000
        /*0020*/ 	.short	0x0001
        /*0022*/ 	.short	0x0008
        /*0024*/ 	.byte	0x00, 0xf5, 0x21, 0x00


	//----- nvinfo : EIATTR_KPARAM_INFO
	.align		4
.L_19:
        /*0028*/ 	.byte	0x04, 0x17
        /*002a*/ 	.short	(.L_21 - .L_20)
.L_20:
        /*002c*/ 	.word	0x00000000
        /*0030*/ 	.short	0x0000
        /*0032*/ 	.short	0x0000
        /*0034*/ 	.byte	0x00, 0xf5, 0x21, 0x00


	//----- nvinfo : EIATTR_SPARSE_MMA_MASK
	.align		4
.L_21:
        /*0038*/ 	.byte	0x03, 0x50
        /*003a*/ 	.short	0x0000


	//----- nvinfo : EIATTR_MAXREG_COUNT
	.align		4
        /*003c*/ 	.byte	0x03, 0x1b
        /*003e*/ 	.short	0x00ff


	//----- nvinfo : EIATTR_MERCURY_ISA_VERSION
	.align		4
        /*0040*/ 	.byte	0x03, 0x5f
        /*0042*/ 	.short	0x0101


	//----- nvinfo : EIATTR_VRC_CTA_INIT_COUNT
	.align		4
        /*0044*/ 	.byte	0x02, 0x4a
	.zero		1
	.zero		1


	//----- nvinfo : EIATTR_EXIT_INSTR_OFFSETS
	.align		4
        /*0048*/ 	.byte	0x04, 0x1c
        /*004a*/ 	.short	(.L_23 - .L_22)


	//   ....[0]....
.L_22:
        /*004c*/ 	.word	0x00000070


	//   ....[1]....
        /*0050*/ 	.word	0x00000120


	//----- nvinfo : EIATTR_CBANK_PARAM_SIZE
	.align		4
.L_23:
        /*0054*/ 	.byte	0x03, 0x19
        /*0056*/ 	.short	0x0014


	//----- nvinfo : EIATTR_PARAM_CBANK
	.align		4
        /*0058*/ 	.byte	0x04, 0x0a
        /*005a*/ 	.short	(.L_25 - .L_24)
	.align		4
.L_24:
        /*005c*/ 	.word	index@(.nv.constant0._Z29convert_float_to_uchar_kernelPfPhi)
        /*0060*/ 	.short	0x0380
        /*0062*/ 	.short	0x0014


	//----- nvinfo : EIATTR_SW_WAR
	.align		4
.L_25:
        /*0064*/ 	.byte	0x04, 0x36
        /*0066*/ 	.short	(.L_27 - .L_26)
.L_26:
        /*0068*/ 	.word	0x00000008
.L_27:


//--------------------- .nv.info._Z29convert_image_to_float_kernelPhPfi --------------------------
	.section	.nv.info._Z29convert_image_to_float_kernelPhPfi,"",@"SHT_CUDA_INFO"
	.sectionflags	@""
	.align	4


	//----- nvinfo : EIATTR_CUDA_API_VERSION
	.align		4
        /*0000*/ 	.byte	0x04, 0x37
        /*0002*/ 	.short	(.L_29 - .L_28)
.L_28:
        /*0004*/ 	.word	0x00000082


	//----- nvinfo : EIATTR_KPARAM_INFO
	.align		4
.L_29:
        /*0008*/ 	.byte	0x04, 0x17
        /*000a*/ 	.short	(.L_31 - .L_30)
.L_30:
        /*000c*/ 	.word	0x00000000
        /*0010*/ 	.short	0x0002
        /*0012*/ 	.short	0x0010
        /*0014*/ 	.byte	0x00, 0xf0, 0x11, 0x00


	//----- nvinfo : EIATTR_KPARAM_INFO
	.align		4
.L_31:
        /*0018*/ 	.byte	0x04, 0x17
        /*001a*/ 	.short	(.L_33 - .L_32)
.L_32:
        /*001c*/ 	.word	0x00000000
        /*0020*/ 	.short	0x0001
        /*0022*/ 	.short	0x0008
        /*0024*/ 	.byte	0x00, 0xf5, 0x21, 0x00


	//----- nvinfo : EIATTR_KPARAM_INFO
	.align		4
.L_33:
        /*0028*/ 	.byte	0x04, 0x17
        /*002a*/ 	.short	(.L_35 - .L_34)
.L_34:
        /*002c*/ 	.word	0x00000000
        /*0030*/ 	.short	0x0000
        /*0032*/ 	.short	0x0000
        /*0034*/ 	.byte	0x00, 0xf5, 0x21, 0x00


	//----- nvinfo : EIATTR_SPARSE_MMA_MASK
	.align		4
.L_35:
        /*0038*/ 	.byte	0x03, 0x50
        /*003a*/ 	.short	0x0000


	//----- nvinfo : EIATTR_MAXREG_COUNT
	.align		4
        /*003c*/ 	.byte	0x03, 0x1b
        /*003e*/ 	.short	0x00ff


	//----- nvinfo : EIATTR_MERCURY_ISA_VERSION
	.align		4
        /*0040*/ 	.byte	0x03, 0x5f
        /*0042*/ 	.short	0x0101


	//----- nvinfo : EIATTR_VRC_CTA_INIT_COUNT
	.align		4
        /*0044*/ 	.byte	0x02, 0x4a
	.zero		1
	.zero		1


	//----- nvinfo : EIATTR_EXIT_INSTR_OFFSETS
	.align		4
        /*0048*/ 	.byte	0x04, 0x1c
        /*004a*/ 	.short	(.L_37 - .L_36)


	//   ....[0]....
.L_36:
        /*004c*/ 	.word	0x00000070


	//   ....[1]....
        /*0050*/ 	.word	0x000001e0


	//----- nvinfo : EIATTR_CRS_STACK_SIZE
	.align		4
.L_37:
        /*0054*/ 	.byte	0x04, 0x1e
        /*0056*/ 	.short	(.L_39 - .L_38)
.L_38:
        /*0058*/ 	.word	0x00000000


	//----- nvinfo : EIATTR_CBANK_PARAM_SIZE
	.align		4
.L_39:
        /*005c*/ 	.byte	0x03, 0x19
        /*005e*/ 	.short	0x0014


	//----- nvinfo : EIATTR_PARAM_CBANK
	.align		4
        /*0060*/ 	.byte	0x04, 0x0a
        /*0062*/ 	.short	(.L_41 - .L_40)
	.align		4
.L_40:
        /*0064*/ 	.word	index@(.nv.constant0._Z29convert_image_to_float_kernelPhPfi)
        /*0068*/ 	.short	0x0380
        /*006a*/ 	.short	0x0014


	//----- nvinfo : EIATTR_SW_WAR
	.align		4
.L_41:
        /*006c*/ 	.byte	0x04, 0x36
        /*006e*/ 	.short	(.L_43 - .L_42)
.L_42:
        /*0070*/ 	.word	0x00000008
.L_43:


//--------------------- .nv.callgraph             --------------------------
	.section	.nv.callgraph,"",@"SHT_CUDA_CALLGRAPH"
	.align	4
	.sectionentsize	8
	.align		4
        /*0000*/ 	.word	0x00000000
	.align		4
        /*0004*/ 	.word	0xffffffff
	.align		4
        /*0008*/ 	.word	0x00000000
	.align		4
        /*000c*/ 	.word	0xfffffffe
	.align		4
        /*0010*/ 	.word	0x00000000
	.align		4
        /*0014*/ 	.word	0xfffffffd
	.align		4
        /*0018*/ 	.word	0x00000000
	.align		4
        /*001c*/ 	.word	0xfffffffc


//--------------------- .text._Z29convert_float_to_uchar_kernelPfPhi --------------------------
	.section	.text._Z29convert_float_to_uchar_kernelPfPhi,"ax",@progbits
	.align	128
        .global         _Z29convert_float_to_uchar_kernelPfPhi
        .type           _Z29convert_float_to_uchar_kernelPfPhi,@function
        .size           _Z29convert_float_to_uchar_kernelPfPhi,(.L_x_17 - _Z29convert_float_to_uchar_kernelPfPhi)
        .other          _Z29convert_float_to_uchar_kernelPfPhi,@"STO_CUDA_ENTRY STV_DEFAULT"
_Z29convert_float_to_uchar_kernelPfPhi:
.text._Z29convert_float_to_uchar_kernelPfPhi:
[----:B------:R-:W-:Y:S01]  /*0000*/  LDC R1, c[0x0][0x37c] ;  /* 0x0000df00ff017b82 */ /* 0x000fe20000000800 */
[----:B------:R-:W0:Y:S07]  /*0010*/  S2R R0, SR_TID.X ;  /* 0x0000000000007919 */ /* 0x000e2e0000002100 */
[----:B------:R-:W0:Y:S01]  /*0020*/  S2UR UR4, SR_CTAID.X ;  /* 0x00000000000479c3 */ /* 0x000e220000002500 */
[----:B------:R-:W1:Y:S07]  /*0030*/  LDCU UR5, c[0x0][0x390] ;  /* 0x00007200ff0577ac */ /* 0x000e6e0008000800 */
[----:B------:R-:W0:Y:S02]  /*0040*/  LDC R5, c[0x0][0x360] ;  /* 0x0000d800ff057b82 */ /* 0x000e240000000800 */
[----:B0-----:R-:W-:-:S05]  /*0050*/  IMAD R5, R5, UR4, R0 ;  /* 0x0000000405057c24 */ /* 0x001fca000f8e0200 */
[----:B-1----:R-:W-:-:S13]  /*0060*/  ISETP.GE.AND P0, PT, R5, UR5, PT ;  /* 0x0000000505007c0c */ /* 0x002fda000bf06270 */
[----:B------:R-:W-:Y:S05]  /*0070*/  @P0 EXIT ;  /* 0x000000000000094d */ /* 0x000fea0003800000 */
[----:B------:R-:W0:Y:S01]  /*0080*/  LDC.64 R2, c[0x0][0x380] ;  /* 0x0000e000ff027b82 */ /* 0x000e220000000a00 */
[----:B------:R-:W1:Y:S01]  /*0090*/  LDCU.64 UR4, c[0x0][0x358] ;  /* 0x00006b00ff0477ac */ /* 0x000e620008000a00 */
[----:B------:R-:W2:Y:S01]  /*00a0*/  LDCU.64 UR6, c[0x0][0x388] ;  /* 0x00007100ff0677ac */ /* 0x000ea20008000a00 */
[----:B0-----:R-:W-:-:S06]  /*00b0*/  IMAD.WIDE R2, R5, 0x4, R2 ;  /* 0x0000000405027825 */ /* 0x001fcc00078e0202 */
[----:B-1----:R-:W3:Y:S01]  /*00c0*/  LDG.E R2, desc[UR4][R2.64] ;  /* 0x0000000402027981 */ /* 0x002ee2000c1e1900 */
[----:B--2---:R-:W-:-:S04]  /*00d0*/  IADD3 R4, P0, PT, R5, UR6, RZ ;  /* 0x0000000605047c10 */ /* 0x004fc8000ff1e0ff */
[----:B------:R-:W-:Y:S01]  /*00e0*/  LEA.HI.X.SX32 R5, R5, UR7, 0x1, P0 ;  /* 0x0000000705057c11 */ /* 0x000fe200080f0eff */
[----:B---3--:R-:W-:-:S04]  /*00f0*/  FMUL R0, R2, 255 ;  /* 0x437f000002007820 */ /* 0x008fc80000400000 */
[----:B------:R-:W0:Y:S02]  /*0100*/  F2I.U32.TRUNC.NTZ R7, R0 ;  /* 0x0000000000077305 */ /* 0x000e24000020f000 */
[----:B0-----:R-:W-:Y:S01]  /*0110*/  STG.E.U8 desc[UR4][R4.64], R7 ;  /* 0x0000000704007986 */ /* 0x001fe2000c101104 */
[----:B------:R-:W-:Y:S05]  /*0120*/  EXIT ;  /* 0x000000000000794d */ /* 0x000fea0003800000 */
.L_x_0:
[----:B------:R-:W-:-:S00]  /*0130*/  BRA `(.L_x_0) ;  /* 0xfffffffc00fc7947 */ /* 0x000fc0000383ffff */
[----:B------:R-:W-:-:S00]  /*0140*/  NOP ;  /* 0x0000000000007918 */ /* 0x000fc00000000000 */
        /* <DEDUP_REMOVED lines=11> */
.L_x_17:


//--------------------- .text._Z29convert_image_to_float_kernelPhPfi --------------------------
	.section	.text._Z29convert_image_to_float_kernelPhPfi,"ax",@progbits
	.align	128
        .global         _Z29convert_image_to_float_kernelPhPfi
        .type           _Z29convert_image_to_float_kernelPhPfi,@function
        .size           _Z29convert_image_to_float_kernelPhPfi,(.L_x_16 - _Z29convert_image_to_float_kernelPhPfi)
        .other          _Z29convert_image_to_float_kernelPhPfi,@"STO_CUDA_ENTRY STV_DEFAULT"
_Z29convert_image_to_float_kernelPhPfi:
.text._Z29convert_image_to_float_kernelPhPfi:
        /* <DEDUP_REMOVED lines=8> */
[----:B------:R-:W0:Y:S01]  /*0080*/  LDCU.64 UR4, c[0x0][0x380] ;  /* 0x00007000ff0477ac */ /* 0x000e220008000a00 */
[----:B------:R-:W1:Y:S01]  /*0090*/  LDCU.64 UR6, c[0x0][0x358] ;  /* 0x00006b00ff0677ac */ /* 0x000e620008000a00 */
[----:B0-----:R-:W-:-:S04]  /*00a0*/  IADD3 R4, P0, PT, R2, UR4, RZ ;  /* 0x0000000402047c10 */ /* 0x001fc8000ff1e0ff */
[----:B------:R-:W-:-:S05]  /*00b0*/  LEA.HI.X.SX32 R5, R2, UR5, 0x1, P0 ;  /* 0x0000000502057c11 */ /* 0x000fca00080f0eff */
[----:B-1----:R-:W2:Y:S01]  /*00c0*/  LDG.E.U8 R0, desc[UR6][R4.64] ;  /* 0x0000000604007981 */ /* 0x002ea2000c1e1100 */
[----:B------:R-:W-:Y:S01]  /*00d0*/  IMAD.MOV.U32 R6, RZ, RZ, 0x3b808081 ;  /* 0x3b808081ff067424 */ /* 0x000fe200078e00ff */
[----:B------:R-:W-:Y:S01]  /*00e0*/  BSSY.RECONVERGENT B1, `(.L_x_1) ;  /* 0x000000c000017945 */ /* 0x000fe20003800200 */
[----:B------:R-:W-:-:S04]  /*00f0*/  IMAD.MOV.U32 R3, RZ, RZ, 0x437f0000 ;  /* 0x437f0000ff037424 */ /* 0x000fc800078e00ff */
[----:B------:R-:W-:-:S04]  /*0100*/  FFMA R3, R6, -R3, 1 ;  /* 0x3f80000006037423 */ /* 0x000fc80000000803 */
[----:B------:R-:W-:Y:S01]  /*0110*/  FFMA R3, R3, R6, 0.0039215688593685626984 ;  /* 0x3b80808103037423 */ /* 0x000fe20000000006 */
[----:B--2---:R-:W-:-:S04]  /*0120*/  I2FP.F32.U32 R0, R0 ;  /* 0x0000000000007245 */ /* 0x004fc80000201000 */
[----:B------:R-:W0:Y:S01]  /*0130*/  FCHK P0, R0, 255 ;  /* 0x437f000000007902 */ /* 0x000e220000000000 */
[----:B------:R-:W-:-:S04]  /*0140*/  FFMA R6, R0, R3, RZ ;  /* 0x0000000300067223 */ /* 0x000fc800000000ff */
[----:B------:R-:W-:-:S04]  /*0150*/  FFMA R7, R6, -255, R0 ;  /* 0xc37f000006077823 */ /* 0x000fc80000000000 */
[----:B------:R-:W-:Y:S01]  /*0160*/  FFMA R7, R3, R7, R6 ;  /* 0x0000000703077223 */ /* 0x000fe20000000006 */
[----:B0-----:R-:W-:Y:S06]  /*0170*/  @!P0 BRA `(.L_x_2) ;  /* 0x0000000000088947 */ /* 0x001fec0003800000 */
[----:B------:R-:W-:-:S07]  /*0180*/  MOV R4, 0x1a0 ;  /* 0x000001a000047802 */ /* 0x000fce0000000f00 */
[----:B------:R-:W-:Y:S05]  /*0190*/  CALL.REL.NOINC `($__internal_0_$__cuda_sm3x_div_rn_noftz_f32_slowpath) ;  /* 0x0000000000147944 */ /* 0x000fea0003c00000 */
.L_x_2:
[----:B------:R-:W-:Y:S05]  /*01a0*/  BSYNC.RECONVERGENT B1 ;  /* 0x0000000000017941 */ /* 0x000fea0003800200 */
.L_x_1:
[----:B------:R-:W0:Y:S02]  /*01b0*/  LDC.64 R4, c[0x0][0x388] ;  /* 0x0000e200ff047b82 */ /* 0x000e240000000a00 */
[----:B0-----:R-:W-:-:S05]  /*01c0*/  IMAD.WIDE R2, R2, 0x4, R4 ;  /* 0x0000000402027825 */ /* 0x001fca00078e0204 */
[----:B------:R-:W-:Y:S01]  /*01d0*/  STG.E desc[UR6][R2.64], R7 ;  /* 0x0000000702007986 */ /* 0x000fe2000c101906 */
[----:B------:R-:W-:Y:S05]  /*01e0*/  EXIT ;  /* 0x000000000000794d */ /* 0x000fea0003800000 */
        .weak           $__internal_0_$__cuda_sm3x_div_rn_noftz_f32_slowpath
        .type           $__internal_0_$__cuda_sm3x_div_rn_noftz_f32_slowpath,@function
        .size           $__internal_0_$__cuda_sm3x_div_rn_noftz_f32_slowpath,(.L_x_16 - $__internal_0_$__cuda_sm3x_div_rn_noftz_f32_slowpath)
$__internal_0_$__cuda_sm3x_div_rn_noftz_f32_slowpath:
[--C-:B------:R-:W-:Y:S01]  /*01f0*/  SHF.R.U32.HI R3, RZ, 0x17, R0.reuse ;  /* 0x00000017ff037819 */ /* 0x100fe20000011600 */
[----:B------:R-:W-:Y:S04]  /*0200*/  BSSY.RECONVERGENT B0, `(.L_x_3) ;  /* 0x000005c000007945 */ /* 0x000fe80003800200 */
[----:B------:R-:W-:Y:S01]  /*0210*/  BSSY.RELIABLE B2, `(.L_x_4) ;  /* 0x000001a000027945 */ /* 0x000fe20003800100 */
[----:B------:R-:W-:Y:S01]  /*0220*/  IMAD.MOV.U32 R5, RZ, RZ, R0 ;  /* 0x000000ffff057224 */ /* 0x000fe200078e0000 */
[----:B------:R-:W-:-:S05]  /*0230*/  LOP3.LUT R3, R3, 0xff, RZ, 0xc0, !PT ;  /* 0x000000ff03037812 */ /* 0x000fca00078ec0ff */
[----:B------:R-:W-:-:S05]  /*0240*/  VIADD R7, R3, 0xffffffff ;  /* 0xffffffff03077836 */ /* 0x000fca0000000000 */
[----:B------:R-:W-:-:S13]  /*0250*/  ISETP.GT.U32.OR P0, PT, R7, 0xfd, !PT ;  /* 0x000000fd0700780c */ /* 0x000fda0007f04470 */
[----:B------:R-:W-:Y:S01]  /*0260*/  @!P0 IMAD.MOV.U32 R6, RZ, RZ, RZ ;  /* 0x000000ffff068224 */ /* 0x000fe200078e00ff */
[----:B------:R-:W-:Y:S06]  /*0270*/  @!P0 BRA `(.L_x_5) ;  /* 0x00000000004c8947 */ /* 0x000fec0003800000 */
[----:B------:R-:W-:-:S13]  /*0280*/  FSETP.GTU.FTZ.AND P0, PT, |R0|, +INF , PT ;  /* 0x7f8000000000780b */ /* 0x000fda0003f1c200 */
[----:B------:R-:W-:Y:S05]  /*0290*/  @P0 BREAK.RELIABLE B2 ;  /* 0x0000000000020942 */ /* 0x000fea0003800100 */
[----:B------:R-:W-:Y:S05]  /*02a0*/  @P0 BRA `(.L_x_6) ;  /* 0x0000000400400947 */ /* 0x000fea0003800000 */
[----:B------:R-:W-:-:S05]  /*02b0*/  IMAD.MOV.U32 R6, RZ, RZ, 0x437f0000 ;  /* 0x437f0000ff067424 */ /* 0x000fca00078e00ff */
[----:B------:R-:W-:-:S13]  /*02c0*/  LOP3.LUT P0, RZ, R6, 0x7fffffff, R5, 0xc8, !PT ;  /* 0x7fffffff06ff7812 */ /* 0x000fda000780c805 */
[----:B------:R-:W-:Y:S05]  /*02d0*/  @!P0 BREAK.RELIABLE B2 ;  /* 0x0000000000028942 */ /* 0x000fea0003800100 */
[----:B------:R-:W-:Y:S05]  /*02e0*/  @!P0 BRA `(.L_x_7) ;  /* 0x0000000400288947 */ /* 0x000fea0003800000 */
[----:B------:R-:W-:-:S13]  /*02f0*/  LOP3.LUT P0, RZ, R5, 0x7fffffff, RZ, 0xc0, !PT ;  /* 0x7fffffff05ff7812 */ /* 0x000fda000780c0ff */
[----:B------:R-:W-:Y:S05]  /*0300*/  @!P0 BREAK.RELIABLE B2 ;  /* 0x0000000000028942 */ /* 0x000fea0003800100 */
[----:B------:R-:W-:Y:S05]  /*0310*/  @!P0 BRA `(.L_x_8) ;  /* 0x0000000400148947 */ /* 0x000fea0003800000 */
[----:B------:R-:W-:Y:S02]  /*0320*/  FSETP.NEU.FTZ.AND P0, PT, |R0|, +INF , PT ;  /* 0x7f8000000000780b */ /* 0x000fe40003f1d200 */
[----:B------:R-:W-:-:S04]  /*0330*/  LOP3.LUT P1, RZ, R6, 0x7fffffff, RZ, 0xc0, !PT ;  /* 0x7fffffff06ff7812 */ /* 0x000fc8000782c0ff */
[----:B------:R-:W-:-:S13]  /*0340*/  PLOP3.LUT P0, PT, P0, P1, PT, 0x2f, 0xf2 ;  /* 0x0000000000f2781c */ /* 0x000fda0000702577 */
[----:B------:R-:W-:Y:S05]  /*0350*/  @P0 BREAK.RELIABLE B2 ;  /* 0x0000000000020942 */ /* 0x000fea0003800100 */
[----:B------:R-:W-:Y:S05]  /*0360*/  @P0 BRA `(.L_x_9) ;  /* 0x0000000000f40947 */ /* 0x000fea0003800000 */
[----:B------:R-:W-:-:S13]  /*0370*/  ISETP.GE.AND P0, PT, R7, RZ, PT ;  /* 0x000000ff0700720c */ /* 0x000fda0003f06270 */
[----:B------:R-:W-:Y:S02]  /*0380*/  @P0 IMAD.MOV.U32 R6, RZ, RZ, RZ ;  /* 0x000000ffff060224 */ /* 0x000fe400078e00ff */
[----:B------:R-:W-:Y:S01]  /*0390*/  @!P0 FFMA R5, R0, 1.84467440737095516160e+19, RZ ;  /* 0x5f80000000058823 */ /* 0x000fe200000000ff */
[----:B------:R-:W-:-:S07]  /*03a0*/  @!P0 IMAD.MOV.U32 R6, RZ, RZ, -0x40 ;  /* 0xffffffc0ff068424 */ /* 0x000fce00078e00ff */
.L_x_5:
[----:B------:R-:W-:Y:S05]  /*03b0*/  BSYNC.RELIABLE B2 ;  /* 0x0000000000027941 */ /* 0x000fea0003800100 */
.L_x_4:
[----:B------:R-:W-:Y:S01]  /*03c0*/  UMOV UR4, 0x437f0000 ;  /* 0x437f000000047882 */ /* 0x000fe20000000000 */
[----:B------:R-:W-:Y:S01]  /*03d0*/  VIADD R3, R3, 0xffffff81 ;  /* 0xffffff8103037836 */ /* 0x000fe20000000000 */
[----:B------:R-:W-:Y:S01]  /*03e0*/  UIADD3 UR4, UPT, UPT, UR4, -0x3800000, URZ ;  /* 0xfc80000004047890 */ /* 0x000fe2000fffe0ff */
[----:B------:R-:W-:Y:S02]  /*03f0*/  BSSY.RECONVERGENT B2, `(.L_x_10) ;  /* 0x0000033000027945 */ /* 0x000fe40003800200 */
[----:B------:R-:W-:Y:S01]  /*0400*/  IMAD R0, R3, -0x800000, R5 ;  /* 0xff80000003007824 */ /* 0x000fe200078e0205 */
[----:B------:R-:W-:Y:S02]  /*0410*/  IADD3 R6, PT, PT, R6, -0x7, R3 ;  /* 0xfffffff906067810 */ /* 0x000fe40007ffe003 */
[----:B------:R-:W-:-:S03]  /*0420*/  FADD.FTZ R9, -RZ, -UR4 ;  /* 0x80000004ff097e21 */ /* 0x000fc60008010100 */
[----:B------:R-:W0:Y:S02]  /*0430*/  MUFU.RCP R7, UR4 ;  /* 0x0000000400077d08 */ /* 0x000e240008001000 */
[----:B0-----:R-:W-:-:S04]  /*0440*/  FFMA R8, R7, R9, 1 ;  /* 0x3f80000007087423 */ /* 0x001fc80000000009 */
[----:B------:R-:W-:-:S04]  /*0450*/  FFMA R7, R7, R8, R7 ;  /* 0x0000000807077223 */ /* 0x000fc80000000007 */
[----:B------:R-:W-:-:S04]  /*0460*/  FFMA R8, R0, R7, RZ ;  /* 0x0000000700087223 */ /* 0x000fc800000000ff */
[----:B------:R-:W-:-:S04]  /*0470*/  FFMA R5, R9, R8, R0 ;  /* 0x0000000809057223 */ /* 0x000fc80000000000 */
[----:B------:R-:W-:-:S04]  /*0480*/  FFMA R8, R7, R5, R8 ;  /* 0x0000000507087223 */ /* 0x000fc80000000008 */
[----:B------:R-:W-:-:S04]  /*0490*/  FFMA R9, R9, R8, R0 ;  /* 0x0000000809097223 */ /* 0x000fc80000000000 */
[----:B------:R-:W-:-:S05]  /*04a0*/  FFMA R5, R7, R9, R8 ;  /* 0x0000000907057223 */ /* 0x000fca0000000008 */
[----:B------:R-:W-:-:S04]  /*04b0*/  SHF.R.U32.HI R0, RZ, 0x17, R5 ;  /* 0x00000017ff007819 */ /* 0x000fc80000011605 */
[----:B------:R-:W-:-:S05]  /*04c0*/  LOP3.LUT R0, R0, 0xff, RZ, 0xc0, !PT ;  /* 0x000000ff00007812 */ /* 0x000fca00078ec0ff */
[----:B------:R-:W-:-:S04]  /*04d0*/  IMAD.IADD R10, R0, 0x1, R6 ;  /* 0x00000001000a7824 */ /* 0x000fc800078e0206 */
[----:B------:R-:W-:-:S05]  /*04e0*/  VIADD R0, R10, 0xffffffff ;  /* 0xffffffff0a007836 */ /* 0x000fca0000000000 */
[----:B------:R-:W-:-:S13]  /*04f0*/  ISETP.GE.U32.AND P0, PT, R0, 0xfe, PT ;  /* 0x000000fe0000780c */ /* 0x000fda0003f06070 */
[----:B------:R-:W-:Y:S05]  /*0500*/  @!P0 BRA `(.L_x_11) ;  /* 0x0000000000808947 */ /* 0x000fea0003800000 */
[----:B------:R-:W-:-:S13]  /*0510*/  ISETP.GT.AND P0, PT, R10, 0xfe, PT ;  /* 0x000000fe0a00780c */ /* 0x000fda0003f04270 */
[----:B------:R-:W-:Y:S05]  /*0520*/  @P0 BRA `(.L_x_12) ;  /* 0x00000000006c0947 */ /* 0x000fea0003800000 */
[----:B------:R-:W-:-:S13]  /*0530*/  ISETP.GE.AND P0, PT, R10, 0x1, PT ;  /* 0x000000010a00780c */ /* 0x000fda0003f06270 */
[----:B------:R-:W-:Y:S05]  /*0540*/  @P0 BRA `(.L_x_13) ;  /* 0x0000000000740947 */ /* 0x000fea0003800000 */
[----:B------:R-:W-:Y:S02]  /*0550*/  ISETP.GE.AND P0, PT, R10, -0x18, PT ;  /* 0xffffffe80a00780c */ /* 0x000fe40003f06270 */
[----:B------:R-:W-:-:S11]  /*0560*/  LOP3.LUT R5, R5, 0x80000000, RZ, 0xc0, !PT ;  /* 0x8000000005057812 */ /* 0x000fd600078ec0ff */
[----:B------:R-:W-:Y:S05]  /*0570*/  @!P0 BRA `(.L_x_13) ;  /* 0x0000000000688947 */ /* 0x000fea0003800000 */
[CCC-:B------:R-:W-:Y:S01]  /*0580*/  FFMA.RZ R0, R7.reuse, R9.reuse, R8.reuse ;  /* 0x0000000907007223 */ /* 0x1c0fe2000000c008 */
[C---:B------:R-:W-:Y:S01]  /*0590*/  VIADD R6, R10.reuse, 0x20 ;  /* 0x000000200a067836 */ /* 0x040fe20000000000 */
[C---:B------:R-:W-:Y:S02]  /*05a0*/  ISETP.NE.AND P2, PT, R10.reuse, RZ, PT ;  /* 0x000000ff0a00720c */ /* 0x040fe40003f45270 */
[----:B------:R-:W-:Y:S02]  /*05b0*/  ISETP.NE.AND P1, PT, R10, RZ, PT ;  /* 0x000000ff0a00720c */ /* 0x000fe40003f25270 */
[----:B------:R-:W-:Y:S01]  /*05c0*/  LOP3.LUT R3, R0, 0x7fffff, RZ, 0xc0, !PT ;  /* 0x007fffff00037812 */ /* 0x000fe200078ec0ff */
[CCC-:B------:R-:W-:Y:S01]  /*05d0*/  FFMA.RP R0, R7.reuse, R9.reuse, R8.reuse ;  /* 0x0000000907007223 */ /* 0x1c0fe20000008008 */
[----:B------:R-:W-:Y:S01]  /*05e0*/  FFMA.RM R7, R7, R9, R8 ;  /* 0x0000000907077223 */ /* 0x000fe20000004008 */
[----:B------:R-:W-:Y:S01]  /*05f0*/  IMAD.MOV R8, RZ, RZ, -R10 ;  /* 0x000000ffff087224 */ /* 0x000fe200078e0a0a */
[----:B------:R-:W-:-:S03]  /*0600*/  LOP3.LUT R3, R3, 0x800000, RZ, 0xfc, !PT ;  /* 0x0080000003037812 */ /* 0x000fc600078efcff */
[----:B------:R-:W-:Y:S02]  /*0610*/  FSETP.NEU.FTZ.AND P0, PT, R0, R7, PT ;  /* 0x000000070000720b */ /* 0x000fe40003f1d000 */
[----:B------:R-:W-:Y:S02]  /*0620*/  SHF.L.U32 R6, R3, R6, RZ ;  /* 0x0000000603067219 */ /* 0x000fe400000006ff */
[----:B------:R-:W-:Y:S02]  /*0630*/  SEL R0, R8, RZ, P2 ;  /* 0x000000ff08007207 */ /* 0x000fe40001000000 */
[----:B------:R-:W-:Y:S02]  /*0640*/  ISETP.NE.AND P1, PT, R6, RZ, P1 ;  /* 0x000000ff0600720c */ /* 0x000fe40000f25270 */
[----:B------:R-:W-:Y:S02]  /*0650*/  SHF.R.U32.HI R0, RZ, R0, R3 ;  /* 0x00000000ff007219 */ /* 0x000fe40000011603 */
[----:B------:R-:W-:-:S02]  /*0660*/  PLOP3.LUT P0, PT, P0, P1, PT, 0xf8, 0x8f ;  /* 0x00000000008f781c */ /* 0x000fc40000703f70 */
[----:B------:R-:W-:Y:S02]  /*0670*/  SHF.R.U32.HI R6, RZ, 0x1, R0 ;  /* 0x00000001ff067819 */ /* 0x000fe40000011600 */
[----:B------:R-:W-:-:S04]  /*0680*/  SEL R3, RZ, 0x1, !P0 ;  /* 0x00000001ff037807 */ /* 0x000fc80004000000 */
[----:B------:R-:W-:-:S04]  /*0690*/  LOP3.LUT R3, R3, 0x1, R6, 0xf8, !PT ;  /* 0x0000000103037812 */ /* 0x000fc800078ef806 */
[----:B------:R-:W-:-:S05]  /*06a0*/  LOP3.LUT R3, R3, R0, RZ, 0xc0, !PT ;  /* 0x0000000003037212 */ /* 0x000fca00078ec0ff */
[----:B------:R-:W-:-:S05]  /*06b0*/  IMAD.IADD R6, R6, 0x1, R3 ;  /* 0x0000000106067824 */ /* 0x000fca00078e0203 */
[----:B------:R-:W-:Y:S01]  /*06c0*/  LOP3.LUT R5, R6, R5, RZ, 0xfc, !PT ;  /* 0x0000000506057212 */ /* 0x000fe200078efcff */
[----:B------:R-:W-:Y:S06]  /*06d0*/  BRA `(.L_x_13) ;  /* 0x0000000000107947 */ /* 0x000fec0003800000 */
.L_x_12:
[----:B------:R-:W-:-:S04]  /*06e0*/  LOP3.LUT R5, R5, 0x80000000, RZ, 0xc0, !PT ;  /* 0x8000000005057812 */ /* 0x000fc800078ec0ff */
[----:B------:R-:W-:Y:S01]  /*06f0*/  LOP3.LUT R5, R5, 0x7f800000, RZ, 0xfc, !PT ;  /* 0x7f80000005057812 */ /* 0x000fe200078efcff */
[----:B------:R-:W-:Y:S06]  /*0700*/  BRA `(.L_x_13) ;  /* 0x0000000000047947 */ /* 0x000fec0003800000 */
.L_x_11:
[----:B------:R-:W-:-:S07]  /*0710*/  IMAD R5, R6, 0x800000, R5 ;  /* 0x0080000006057824 */ /* 0x000fce00078e0205 */
.L_x_13:
[----:B------:R-:W-:Y:S05]  /*0720*/  BSYNC.RECONVERGENT B2 ;  /* 0x0000000000027941 */ /* 0x000fea0003800200 */
.L_x_10:
[----:B------:R-:W-:Y:S05]  /*0730*/  BRA `(.L_x_14) ;  /* 0x0000000000207947 */ /* 0x000fea0003800000 */
.L_x_9:
[----:B------:R-:W-:-:S04]  /*0740*/  LOP3.LUT R5, R6, 0x80000000, R5, 0x48, !PT ;  /* 0x8000000006057812 */ /* 0x000fc800078e4805 */
[----:B------:R-:W-:Y:S01]  /*0750*/  LOP3.LUT R5, R5, 0x7f800000, RZ, 0xfc, !PT ;  /* 0x7f80000005057812 */ /* 0x000fe200078efcff */
[----:B------:R-:W-:Y:S06]  /*0760*/  BRA `(.L_x_14) ;  /* 0x0000000000147947 */ /* 0x000fec0003800000 */
.L_x_8:
[----:B------:R-:W-:Y:S01]  /*0770*/  LOP3.LUT R5, R6, 0x80000000, R5, 0x48, !PT ;  /* 0x8000000006057812 */ /* 0x000fe200078e4805 */
[----:B------:R-:W-:Y:S06]  /*0780*/  BRA `(.L_x_14) ;  /* 0x00000000000c7947 */ /* 0x000fec0003800000 */
.L_x_7:
[----:B------:R-:W0:Y:S01]  /*0790*/  MUFU.RSQ R5, -QNAN ;  /* 0xffc0000000057908 */ /* 0x000e220000001400 */
[----:B------:R-:W-:Y:S05]  /*07a0*/  BRA `(.L_x_14) ;  /* 0x0000000000047947 */ /* 0x000fea0003800000 */
.L_x_6:
[----:B------:R-:W-:-:S07]  /*07b0*/  FADD.FTZ R5, R0, 255 ;  /* 0x437f000000057421 */ /* 0x000fce0000010000 */
.L_x_14:
[----:B------:R-:W-:Y:S05]  /*07c0*/  BSYNC.RECONVERGENT B0 ;  /* 0x0000000000007941 */ /* 0x000fea0003800200 */
.L_x_3:
[----:B0-----:R-:W-:Y:S02]  /*07d0*/  IMAD.MOV.U32 R7, RZ, RZ, R5 ;  /* 0x000000ffff077224 */ /* 0x001fe400078e0005 */
[----:B------:R-:W-:-:S04]  /*07e0*/  IMAD.MOV.U32 R5, RZ, RZ, 0x0 ;  /* 0x00000000ff057424 */ /* 0x000fc800078e00ff */
[----:B------:R-:W-:Y:S05]  /*07f0*/  RET.REL.NODEC R4 `(_Z29convert_image_to_float_kernelPhPfi) ;  /* 0xfffffff804007950 */ /* 0x000fea0003c3ffff */
.L_x_15:
        /* <DEDUP_REMOVED lines=16> */
.L_x_16:


//--------------------- .nv.shared.reserved.0     --------------------------
	.section	.nv.shared.reserved.0,"aw",@nobits
	.weak		__nv_reservedSMEM_offset_0_alias
	.size		__nv_reservedSMEM_offset_0_alias, 0, 64
	.other		__nv_reservedSMEM_offset_0_alias,@"STO_CUDA_RESERVED_SHARED STV_DEFAULT"
__nv_reservedSMEM_offset_0_alias:
	.zero		0
	.zero		64


//--------------------- .nv.constant0._Z29convert_float_to_uchar_kernelPfPhi --------------------------
	.section	.nv.constant0._Z29convert_float_to_uchar_kernelPfPhi,"a",@progbits
	.sectionflags	@""
	.align	4
.nv.constant0._Z29convert_float_to_uchar_kernelPfPhi:
	.zero		916


//--------------------- .nv.constant0._Z29convert_image_to_float_kernelPhPfi --------------------------
	.section	.nv.constant0._Z29convert_image_to_float_kernelPhPfi,"a",@progbits
	.sectionflags	@""
	.align	4
.nv.constant0._Z29convert_image_to_float_kernelPhPfi:
	.zero		916


//--------------------- SYMBOLS --------------------------

	.type		.nv.reservedSmem.offset0,@object
	.size		.nv.reservedSmem.offset0,0x4
